//
// Generated by NVIDIA NVVM Compiler
//
// Compiler Build ID: CL-36424714
// Cuda compilation tools, release 13.0, V13.0.88
// Based on NVVM 20.0.0
//

.version 9.0
.target sm_100
.address_size 64

	// .globl	_Z3atbPKdS0_Pdiii
// _ZZ3atbPKdS0_PdiiiE2As has been demoted
// _ZZ3atbPKdS0_PdiiiE2Bs has been demoted

.visible .entry _Z3atbPKdS0_Pdiii(
	.param .u64 .ptr .align 1 _Z3atbPKdS0_Pdiii_param_0,
	.param .u64 .ptr .align 1 _Z3atbPKdS0_Pdiii_param_1,
	.param .u64 .ptr .align 1 _Z3atbPKdS0_Pdiii_param_2,
	.param .u32 _Z3atbPKdS0_Pdiii_param_3,
	.param .u32 _Z3atbPKdS0_Pdiii_param_4,
	.param .u32 _Z3atbPKdS0_Pdiii_param_5
)
{
	.reg .pred 	%p<28>;
	.reg .b32 	%r<67>;
	.reg .b64 	%rd<31>;
	.reg .b64 	%fd<97>;
	// demoted variable
	.shared .align 8 .b8 _ZZ3atbPKdS0_PdiiiE2As[16384];
	// demoted variable
	.shared .align 8 .b8 _ZZ3atbPKdS0_PdiiiE2Bs[16384];
	ld.param.u64 	%rd4, [_Z3atbPKdS0_Pdiii_param_0];
	ld.param.u64 	%rd5, [_Z3atbPKdS0_Pdiii_param_1];
	ld.param.u64 	%rd6, [_Z3atbPKdS0_Pdiii_param_2];
	ld.param.u32 	%r31, [_Z3atbPKdS0_Pdiii_param_3];
	ld.param.u32 	%r32, [_Z3atbPKdS0_Pdiii_param_4];
	ld.param.u32 	%r33, [_Z3atbPKdS0_Pdiii_param_5];
	cvta.to.global.u64 	%rd1, %rd5;
	cvta.to.global.u64 	%rd2, %rd4;
	cvta.to.global.u64 	%rd3, %rd6;
	mov.u32 	%r34, %ctaid.x;
	shl.b32 	%r35, %r34, 1;
	mov.u32 	%r36, %ctaid.y;
	mov.u32 	%r1, %tid.x;
	mov.u32 	%r2, %tid.y;
	shl.b32 	%r3, %r2, 1;
	mov.u32 	%r37, %ntid.y;
	mul.lo.s32 	%r38, %r36, %r37;
	shl.b32 	%r39, %r38, 1;
	add.s32 	%r4, %r39, %r3;
	mad.lo.s32 	%r5, %r35, %r37, %r1;
	mov.u32 	%r40, %ntid.x;
	mad.lo.s32 	%r6, %r35, %r40, %r1;
	mad.lo.s32 	%r7, %r32, %r4, %r6;
	mul.lo.s32 	%r8, %r33, %r31;
	mul.lo.s32 	%r9, %r33, %r32;
	mul.lo.s32 	%r10, %r32, %r31;
	setp.lt.s32 	%p1, %r33, 1;
	mov.f64 	%fd92, 0d0000000000000000;
	mov.f64 	%fd91, %fd92;
	mov.f64 	%fd90, %fd92;
	mov.f64 	%fd89, %fd92;
	@%p1 bra 	$L__BB0_15;
	shl.b32 	%r42, %r1, 9;
	mov.u32 	%r43, _ZZ3atbPKdS0_PdiiiE2As;
	add.s32 	%r44, %r43, %r42;
	shl.b32 	%r45, %r3, 3;
	add.s32 	%r11, %r44, %r45;
	shl.b32 	%r46, %r2, 9;
	mov.u32 	%r47, _ZZ3atbPKdS0_PdiiiE2Bs;
	add.s32 	%r48, %r47, %r46;
	shl.b32 	%r49, %r1, 3;
	add.s32 	%r12, %r48, %r49;
	mad.lo.s32 	%r62, %r32, %r2, %r5;
	mad.lo.s32 	%r63, %r31, %r1, %r4;
	mov.f64 	%fd89, 0d0000000000000000;
	mov.b32 	%r66, 0;
	mov.f64 	%fd90, %fd89;
	mov.f64 	%fd91, %fd89;
	mov.f64 	%fd92, %fd89;
$L__BB0_2:
	add.s32 	%r50, %r4, 1;
	setp.ge.s32 	%p2, %r50, %r31;
	setp.ge.s32 	%p3, %r63, %r8;
	or.pred  	%p4, %p2, %p3;
	@%p4 bra 	$L__BB0_4;
	mul.wide.s32 	%rd11, %r63, 8;
	add.s64 	%rd12, %rd2, %rd11;
	ld.global.f64 	%fd20, [%rd12];
	st.shared.f64 	[%r11], %fd20;
	ld.global.f64 	%fd21, [%rd12+8];
	st.shared.f64 	[%r11+8], %fd21;
	bra.uni 	$L__BB0_7;
$L__BB0_4:
	setp.ge.s32 	%p6, %r4, %r31;
	or.pred  	%p7, %p6, %p3;
	@%p7 bra 	$L__BB0_6;
	mul.wide.s32 	%rd8, %r63, 8;
	add.s64 	%rd9, %rd2, %rd8;
	ld.global.f64 	%fd19, [%rd9];
	st.shared.f64 	[%r11], %fd19;
	mov.b64 	%rd10, 0;
	st.shared.u64 	[%r11+8], %rd10;
	bra.uni 	$L__BB0_7;
$L__BB0_6:
	mov.b64 	%rd7, 0;
	st.shared.u64 	[%r11], %rd7;
	st.shared.u64 	[%r11+8], %rd7;
$L__BB0_7:
	add.s32 	%r51, %r5, 32;
	setp.ge.s32 	%p8, %r51, %r32;
	setp.ge.s32 	%p9, %r62, %r9;
	or.pred  	%p10, %p8, %p9;
	@%p10 bra 	$L__BB0_9;
	mul.wide.s32 	%rd17, %r62, 8;
	add.s64 	%rd18, %rd1, %rd17;
	ld.global.f64 	%fd23, [%rd18];
	st.shared.f64 	[%r12], %fd23;
	ld.global.f64 	%fd24, [%rd18+256];
	st.shared.f64 	[%r12+256], %fd24;
	bra.uni 	$L__BB0_12;
$L__BB0_9:
	setp.ge.s32 	%p12, %r5, %r32;
	or.pred  	%p13, %p12, %p9;
	@%p13 bra 	$L__BB0_11;
	mul.wide.s32 	%rd14, %r62, 8;
	add.s64 	%rd15, %rd1, %rd14;
	ld.global.f64 	%fd22, [%rd15];
	st.shared.f64 	[%r12], %fd22;
	mov.b64 	%rd16, 0;
	st.shared.u64 	[%r12+256], %rd16;
	bra.uni 	$L__BB0_12;
$L__BB0_11:
	mov.b64 	%rd13, 0;
	st.shared.u64 	[%r12], %rd13;
	st.shared.u64 	[%r12+256], %rd13;
$L__BB0_12:
	mov.u32 	%r52, %tid.y;
	shl.b32 	%r53, %r52, 4;
	mov.u32 	%r54, _ZZ3atbPKdS0_PdiiiE2As;
	add.s32 	%r55, %r53, %r54;
	add.s32 	%r65, %r55, 2048;
	mov.u32 	%r56, %tid.x;
	shl.b32 	%r57, %r56, 3;
	mov.u32 	%r58, _ZZ3atbPKdS0_PdiiiE2Bs;
	add.s32 	%r59, %r57, %r58;
	add.s32 	%r64, %r59, 2048;
	bar.sync 	0;
	add.s32 	%r20, %r66, 32;
$L__BB0_13:
	ld.shared.f64 	%fd25, [%r65+-2048];
	ld.shared.f64 	%fd26, [%r64+-2048];
	fma.rn.f64 	%fd27, %fd25, %fd26, %fd92;
	ld.shared.f64 	%fd28, [%r64+-1792];
	fma.rn.f64 	%fd29, %fd25, %fd28, %fd91;
	ld.shared.f64 	%fd30, [%r65+-2040];
	fma.rn.f64 	%fd31, %fd30, %fd26, %fd90;
	fma.rn.f64 	%fd32, %fd30, %fd28, %fd89;
	ld.shared.f64 	%fd33, [%r65+-1536];
	ld.shared.f64 	%fd34, [%r64+-1536];
	fma.rn.f64 	%fd35, %fd33, %fd34, %fd27;
	ld.shared.f64 	%fd36, [%r64+-1280];
	fma.rn.f64 	%fd37, %fd33, %fd36, %fd29;
	ld.shared.f64 	%fd38, [%r65+-1528];
	fma.rn.f64 	%fd39, %fd38, %fd34, %fd31;
	fma.rn.f64 	%fd40, %fd38, %fd36, %fd32;
	ld.shared.f64 	%fd41, [%r65+-1024];
	ld.shared.f64 	%fd42, [%r64+-1024];
	fma.rn.f64 	%fd43, %fd41, %fd42, %fd35;
	ld.shared.f64 	%fd44, [%r64+-768];
	fma.rn.f64 	%fd45, %fd41, %fd44, %fd37;
	ld.shared.f64 	%fd46, [%r65+-1016];
	fma.rn.f64 	%fd47, %fd46, %fd42, %fd39;
	fma.rn.f64 	%fd48, %fd46, %fd44, %fd40;
	ld.shared.f64 	%fd49, [%r65+-512];
	ld.shared.f64 	%fd50, [%r64+-512];
	fma.rn.f64 	%fd51, %fd49, %fd50, %fd43;
	ld.shared.f64 	%fd52, [%r64+-256];
	fma.rn.f64 	%fd53, %fd49, %fd52, %fd45;
	ld.shared.f64 	%fd54, [%r65+-504];
	fma.rn.f64 	%fd55, %fd54, %fd50, %fd47;
	fma.rn.f64 	%fd56, %fd54, %fd52, %fd48;
	ld.shared.f64 	%fd57, [%r65];
	ld.shared.f64 	%fd58, [%r64];
	fma.rn.f64 	%fd59, %fd57, %fd58, %fd51;
	ld.shared.f64 	%fd60, [%r64+256];
	fma.rn.f64 	%fd61, %fd57, %fd60, %fd53;
	ld.shared.f64 	%fd62, [%r65+8];
	fma.rn.f64 	%fd63, %fd62, %fd58, %fd55;
	fma.rn.f64 	%fd64, %fd62, %fd60, %fd56;
	ld.shared.f64 	%fd65, [%r65+512];
	ld.shared.f64 	%fd66, [%r64+512];
	fma.rn.f64 	%fd67, %fd65, %fd66, %fd59;
	ld.shared.f64 	%fd68, [%r64+768];
	fma.rn.f64 	%fd69, %fd65, %fd68, %fd61;
	ld.shared.f64 	%fd70, [%r65+520];
	fma.rn.f64 	%fd71, %fd70, %fd66, %fd63;
	fma.rn.f64 	%fd72, %fd70, %fd68, %fd64;
	ld.shared.f64 	%fd73, [%r65+1024];
	ld.shared.f64 	%fd74, [%r64+1024];
	fma.rn.f64 	%fd75, %fd73, %fd74, %fd67;
	ld.shared.f64 	%fd76, [%r64+1280];
	fma.rn.f64 	%fd77, %fd73, %fd76, %fd69;
	ld.shared.f64 	%fd78, [%r65+1032];
	fma.rn.f64 	%fd79, %fd78, %fd74, %fd71;
	fma.rn.f64 	%fd80, %fd78, %fd76, %fd72;
	ld.shared.f64 	%fd81, [%r65+1536];
	ld.shared.f64 	%fd82, [%r64+1536];
	fma.rn.f64 	%fd92, %fd81, %fd82, %fd75;
	ld.shared.f64 	%fd83, [%r64+1792];
	fma.rn.f64 	%fd91, %fd81, %fd83, %fd77;
	ld.shared.f64 	%fd84, [%r65+1544];
	fma.rn.f64 	%fd90, %fd84, %fd82, %fd79;
	fma.rn.f64 	%fd89, %fd84, %fd83, %fd80;
	add.s32 	%r66, %r66, 8;
	add.s32 	%r65, %r65, 4096;
	add.s32 	%r64, %r64, 4096;
	setp.lt.u32 	%p14, %r66, %r20;
	@%p14 bra 	$L__BB0_13;
	bar.sync 	0;
	mov.u32 	%r60, %ntid.y;
	mad.lo.s32 	%r63, %r31, %r60, %r63;
	mad.lo.s32 	%r62, %r32, %r60, %r62;
	setp.lt.s32 	%p15, %r20, %r33;
	mov.u32 	%r66, %r20;
	@%p15 bra 	$L__BB0_2;
$L__BB0_15:
	add.s32 	%r29, %r6, 32;
	setp.ge.u32 	%p16, %r29, %r32;
	add.s32 	%r30, %r7, %r32;
	setp.ge.s32 	%p17, %r30, %r10;
	or.pred  	%p18, %p16, %p17;
	@%p18 bra 	$L__BB0_17;
	mul.wide.s32 	%rd27, %r7, 8;
	add.s64 	%rd28, %rd3, %rd27;
	st.global.f64 	[%rd28], %fd92;
	st.global.f64 	[%rd28+256], %fd91;
	mul.wide.s32 	%rd29, %r32, 8;
	add.s64 	%rd30, %rd28, %rd29;
	st.global.f64 	[%rd30], %fd90;
	st.global.f64 	[%rd30+256], %fd89;
	bra.uni 	$L__BB0_23;
$L__BB0_17:
	setp.ge.u32 	%p19, %r29, %r32;
	setp.ge.s32 	%p20, %r7, %r10;
	or.pred  	%p21, %p19, %p20;
	@%p21 bra 	$L__BB0_19;
	mul.wide.s32 	%rd25, %r7, 8;
	add.s64 	%rd26, %rd3, %rd25;
	st.global.f64 	[%rd26], %fd92;
	st.global.f64 	[%rd26+256], %fd91;
	bra.uni 	$L__BB0_23;
$L__BB0_19:
	setp.ge.s32 	%p22, %r30, %r10;
	setp.ge.u32 	%p23, %r6, %r32;
	or.pred  	%p24, %p23, %p22;
	@%p24 bra 	$L__BB0_21;
	mul.wide.s32 	%rd21, %r7, 8;
	add.s64 	%rd22, %rd3, %rd21;
	st.global.f64 	[%rd22], %fd92;
	mul.wide.s32 	%rd23, %r32, 8;
	add.s64 	%rd24, %rd22, %rd23;
	st.global.f64 	[%rd24], %fd90;
	bra.uni 	$L__BB0_23;
$L__BB0_21:
	setp.ge.u32 	%p25, %r6, %r32;
	setp.ge.s32 	%p26, %r7, %r10;
	or.pred  	%p27, %p25, %p26;
	@%p27 bra 	$L__BB0_23;
	mul.wide.s32 	%rd19, %r7, 8;
	add.s64 	%rd20, %rd3, %rd19;
	st.global.f64 	[%rd20], %fd92;
$L__BB0_23:
	ret;

}


// ===== COMPILED SASS (sm_100) =====

	.target	sm_100

	.elftype	@"ET_EXEC"


//--------------------- .note.nv.tkinfo           --------------------------
	.section	.note.nv.tkinfo,"",@"SHT_NOTE"
	.sectionflags	@"SHF_NOTE_NV_TKINFO"
	.tkinfo
        /*0018*/ 	.word	0x00000002
        /*0030*/ 	.string	""
        /*0030*/ 	.string	"ptxas"
        /*0030*/ 	.string	"Cuda compilation tools, release 13.0, V13.0.88"
        /*0030*/ 	.string	"Build cuda_13.0.r13.0/compiler.36424714_0"
        /*0030*/ 	.string	"-arch sm_100 -m 64 "



//--------------------- .note.nv.cuinfo           --------------------------
	.section	.note.nv.cuinfo,"",@"SHT_NOTE"
	.sectionflags	@"SHF_NOTE_NV_CUINFO"
        /*0018*/ 	.short	0x0002
        /*001a*/ 	.short	0x0064
        /*001c*/ 	.short	0x0082
	.zero		2


//--------------------- .nv.info                  --------------------------
	.section	.nv.info,"",@"SHT_CUDA_INFO"
	.align	4


	//----- nvinfo : EIATTR_REGCOUNT
	.align		4
        /*0000*/ 	.byte	0x04, 0x2f
        /*0002*/ 	.short	(.L_1 - .L_0)
	.align		4
.L_0:
        /*0004*/ 	.word	index@(_Z3atbPKdS0_Pdiii)
        /*0008*/ 	.word	0x0000001e


	//----- nvinfo : EIATTR_FRAME_SIZE
	.align		4
.L_1:
        /*000c*/ 	.byte	0x04, 0x11
        /*000e*/ 	.short	(.L_3 - .L_2)
	.align		4
.L_2:
        /*0010*/ 	.word	index@(_Z3atbPKdS0_Pdiii)
        /*0014*/ 	.word	0x00000000


	//----- nvinfo : EIATTR_MIN_STACK_SIZE
	.align		4
.L_3:
        /*0018*/ 	.byte	0x04, 0x12
        /*001a*/ 	.short	(.L_5 - .L_4)
	.align		4
.L_4:
        /*001c*/ 	.word	index@(_Z3atbPKdS0_Pdiii)
        /*0020*/ 	.word	0x00000000
.L_5:


//--------------------- .nv.compat                --------------------------
	.section	.nv.compat,"",@"SHT_CUDA_COMPAT_INFO"
	.align	4
        /*0000*/ 	.byte	0x02, 0x09, 0x00, 0x00, 0x02, 0x02, 0x01, 0x00, 0x02, 0x05, 0x05, 0x00, 0x03, 0x07, 0x01, 0x01
        /*0010*/ 	.byte	0x02, 0x03, 0x00, 0x00, 0x02, 0x06, 0x01, 0x00, 0x04, 0x0b, 0x08, 0x00, 0x01, 0x00, 0x00, 0x00
        /*0020*/ 	.byte	0x00, 0x00, 0x00, 0x00


//--------------------- .nv.info._Z3atbPKdS0_Pdiii --------------------------
	.section	.nv.info._Z3atbPKdS0_Pdiii,"",@"SHT_CUDA_INFO"
	.sectionflags	@""
	.align	4


	//----- nvinfo : EIATTR_CUDA_API_VERSION
	.align		4
        /*0000*/ 	.byte	0x04, 0x37
        /*0002*/ 	.short	(.L_7 - .L_6)
.L_6:
        /*0004*/ 	.word	0x00000082


	//----- nvinfo : EIATTR_KPARAM_INFO
	.align		4
.L_7:
        /*0008*/ 	.byte	0x04, 0x17
        /*000a*/ 	.short	(.L_9 - .L_8)
.L_8:
        /*000c*/ 	.word	0x00000000
        /*0010*/ 	.short	0x0005
        /*0012*/ 	.short	0x0020
        /*0014*/ 	.byte	0x00, 0xf0, 0x11, 0x00


	//----- nvinfo : EIATTR_KPARAM_INFO
	.align		4
.L_9:
        /*0018*/ 	.byte	0x04, 0x17
        /*001a*/ 	.short	(.L_11 - .L_10)
.L_10:
        /*001c*/ 	.word	0x00000000
        /*0020*/ 	.short	0x0004
        /*0022*/ 	.short	0x001c
        /*0024*/ 	.byte	0x00, 0xf0, 0x11, 0x00


	//----- nvinfo : EIATTR_KPARAM_INFO
	.align		4
.L_11:
        /*0028*/ 	.byte	0x04, 0x17
        /*002a*/ 	.short	(.L_13 - .L_12)
.L_12:
        /*002c*/ 	.word	0x00000000
        /*0030*/ 	.short	0x0003
        /*0032*/ 	.short	0x0018
        /*0034*/ 	.byte	0x00, 0xf0, 0x11, 0x00


	//----- nvinfo : EIATTR_KPARAM_INFO
	.align		4
.L_13:
        /*0038*/ 	.byte	0x04, 0x17
        /*003a*/ 	.short	(.L_15 - .L_14)
.L_14:
        /*003c*/ 	.word	0x00000000
        /*0040*/ 	.short	0x0002
        /*0042*/ 	.short	0x0010
        /*0044*/ 	.byte	0x00, 0xf5, 0x21, 0x00


	//----- nvinfo : EIATTR_KPARAM_INFO
	.align		4
.L_15:
        /*0048*/ 	.byte	0x04, 0x17
        /*004a*/ 	.short	(.L_17 - .L_16)
.L_16:
        /*004c*/ 	.word	0x00000000
        /*0050*/ 	.short	0x0001
        /*0052*/ 	.short	0x0008
        /*0054*/ 	.byte	0x00, 0xf5, 0x21, 0x00


	//----- nvinfo : EIATTR_KPARAM_INFO
	.align		4
.L_17:
        /*0058*/ 	.byte	0x04, 0x17
        /*005a*/ 	.short	(.L_19 - .L_18)
.L_18:
        /*005c*/ 	.word	0x00000000
        /*0060*/ 	.short	0x0000
        /*0062*/ 	.short	0x0000
        /*0064*/ 	.byte	0x00, 0xf5, 0x21, 0x00


	//----- nvinfo : EIATTR_SPARSE_MMA_MASK
	.align		4
.L_19:
        /*0068*/ 	.byte	0x03, 0x50
        /*006a*/ 	.short	0x0000


	//----- nvinfo : EIATTR_MAXREG_COUNT
	.align		4
        /*006c*/ 	.byte	0x03, 0x1b
        /*006e*/ 	.short	0x00ff


	//----- nvinfo : EIATTR_NUM_BARRIERS
	.align		4
        /*0070*/ 	.byte	0x02, 0x4c
        /*0072*/ 	.byte	0x01
	.zero		1


	//----- nvinfo : EIATTR_MERCURY_ISA_VERSION
	.align		4
        /*0074*/ 	.byte	0x03, 0x5f
        /*0076*/ 	.short	0x0101


	//----- nvinfo : EIATTR_VRC_CTA_INIT_COUNT
	.align		4
        /*0078*/ 	.byte	0x02, 0x4a
	.zero		1
	.zero		1


	//----- nvinfo : EIATTR_EXIT_INSTR_OFFSETS
	.align		4
        /*007c*/ 	.byte	0x04, 0x1c
        /*007e*/ 	.short	(.L_21 - .L_20)


	//   ....[0]....
.L_20:
        /*0080*/ 	.word	0x00002540


	//   ....[1]....
        /*0084*/ 	.word	0x000025b0


	//   ....[2]....
        /*0088*/ 	.word	0x00002630


	//   ....[3]....
        /*008c*/ 	.word	0x00002650


	//   ....[4]....
        /*0090*/ 	.word	0x00002690


	//----- nvinfo : EIATTR_CRS_STACK_SIZE
	.align		4
.L_21:
        /*0094*/ 	.byte	0x04, 0x1e
        /*0096*/ 	.short	(.L_23 - .L_22)
.L_22:
        /*0098*/ 	.word	0x00000000


	//----- nvinfo : EIATTR_CBANK_PARAM_SIZE
	.align		4
.L_23:
        /*009c*/ 	.byte	0x03, 0x19
        /*009e*/ 	.short	0x0024


	//----- nvinfo : EIATTR_PARAM_CBANK
	.align		4
        /*00a0*/ 	.byte	0x04, 0x0a
        /*00a2*/ 	.short	(.L_25 - .L_24)
	.align		4
.L_24:
        /*00a4*/ 	.word	index@(.nv.constant0._Z3atbPKdS0_Pdiii)
        /*00a8*/ 	.short	0x0380
        /*00aa*/ 	.short	0x0024


	//----- nvinfo : EIATTR_SW_WAR
	.align		4
.L_25:
        /*00ac*/ 	.byte	0x04, 0x36
        /*00ae*/ 	.short	(.L_27 - .L_26)
.L_26:
        /*00b0*/ 	.word	0x00000008
.L_27:


//--------------------- .nv.callgraph             --------------------------
	.section	.nv.callgraph,"",@"SHT_CUDA_CALLGRAPH"
	.align	4
	.sectionentsize	8
	.align		4
        /*0000*/ 	.word	0x00000000
	.align		4
        /*0004*/ 	.word	0xffffffff
	.align		4
        /*0008*/ 	.word	0x00000000
	.align		4
        /*000c*/ 	.word	0xfffffffe
	.align		4
        /*0010*/ 	.word	0x00000000
	.align		4
        /*0014*/ 	.word	0xfffffffd
	.align		4
        /*0018*/ 	.word	0x00000000
	.align		4
        /*001c*/ 	.word	0xfffffffc


//--------------------- .text._Z3atbPKdS0_Pdiii   --------------------------
	.section	.text._Z3atbPKdS0_Pdiii,"ax",@progbits
	.align	128
        .global         _Z3atbPKdS0_Pdiii
        .type           _Z3atbPKdS0_Pdiii,@function
        .size           _Z3atbPKdS0_Pdiii,(.L_x_16 - _Z3atbPKdS0_Pdiii)
        .other          _Z3atbPKdS0_Pdiii,@"STO_CUDA_ENTRY STV_DEFAULT"
_Z3atbPKdS0_Pdiii:
.text._Z3atbPKdS0_Pdiii:
[----:B------:R-:W-:Y:S01]  /*0000*/  LDC R1, c[0x0][0x37c] ;  /* 0x0000df00ff017b82 */ /* 0x000fe20000000800 */
[----:B------:R-:W0:Y:S07]  /*0010*/  S2R R3, SR_TID.Y ;  /* 0x0000000000037919 */ /* 0x000e2e0000002200 */
[----:B------:R-:W1:Y:S01]  /*0020*/  S2UR UR4, SR_CTAID.X ;  /* 0x00000000000479c3 */ /* 0x000e620000002500 */
[----:B------:R-:W2:Y:S01]  /*0030*/  LDCU UR7, c[0x0][0x3a0] ;  /* 0x00007400ff0777ac */ /* 0x000ea20008000800 */
[----:B------:R-:W-:Y:S01]  /*0040*/  CS2R R18, SRZ ;  /* 0x0000000000127805 */ /* 0x000fe2000001ff00 */
[----:B------:R-:W3:Y:S01]  /*0050*/  S2R R5, SR_TID.X ;  /* 0x0000000000057919 */ /* 0x000ee20000002100 */
[----:B------:R-:W-:Y:S01]  /*0060*/  CS2R R20, SRZ ;  /* 0x0000000000147805 */ /* 0x000fe2000001ff00 */
[----:B------:R-:W4:Y:S01]  /*0070*/  LDCU.64 UR14, c[0x0][0x398] ;  /* 0x00007300ff0e77ac */ /* 0x000f220008000a00 */
[----:B------:R-:W-:-:S02]  /*0080*/  CS2R R16, SRZ ;  /* 0x0000000000107805 */ /* 0x000fc4000001ff00 */
[----:B------:R-:W-:Y:S01]  /*0090*/  CS2R R22, SRZ ;  /* 0x0000000000167805 */ /* 0x000fe2000001ff00 */
[----:B------:R-:W0:Y:S01]  /*00a0*/  S2UR UR5, SR_CTAID.Y ;  /* 0x00000000000579c3 */ /* 0x000e220000002600 */
[----:B------:R-:W0:Y:S07]  /*00b0*/  LDCU.64 UR12, c[0x0][0x358] ;  /* 0x00006b00ff0c77ac */ /* 0x000e2e0008000a00 */
[----:B------:R-:W0:Y:S01]  /*00c0*/  LDC R0, c[0x0][0x364] ;  /* 0x0000d900ff007b82 */ /* 0x000e220000000800 */
[----:B--2---:R-:W-:-:S02]  /*00d0*/  UISETP.GE.AND UP0, UPT, UR7, 0x1, UPT ;  /* 0x000000010700788c */ /* 0x004fc4000bf06270 */
[----:B----4-:R-:W-:-:S05]  /*00e0*/  UIMAD UR10, UR15, UR14, URZ ;  /* 0x0000000e0f0a72a4 */ /* 0x010fca000f8e02ff */
[----:B------:R-:W2:Y:S01]  /*00f0*/  LDC R6, c[0x0][0x360] ;  /* 0x0000d800ff067b82 */ /* 0x000ea20000000800 */
[----:B-1----:R-:W-:Y:S01]  /*0100*/  USHF.L.U32 UR4, UR4, 0x1, URZ ;  /* 0x0000000104047899 */ /* 0x002fe200080006ff */
[----:B0-----:R-:W-:-:S05]  /*0110*/  IMAD R13, R0, UR5, R3 ;  /* 0x00000005000d7c24 */ /* 0x001fca000f8e0203 */
[--C-:B---3--:R-:W-:Y:S02]  /*0120*/  IMAD R7, R0, UR4, R5.reuse ;  /* 0x0000000400077c24 */ /* 0x108fe4000f8e0205 */
[----:B------:R-:W-:Y:S02]  /*0130*/  IMAD.SHL.U32 R13, R13, 0x2, RZ ;  /* 0x000000020d0d7824 */ /* 0x000fe400078e00ff */
[----:B--2---:R-:W-:-:S04]  /*0140*/  IMAD R6, R6, UR4, R5 ;  /* 0x0000000406067c24 */ /* 0x004fc8000f8e0205 */
[----:B------:R-:W-:Y:S01]  /*0150*/  IMAD R0, R13, UR15, R6 ;  /* 0x0000000f0d007c24 */ /* 0x000fe2000f8e0206 */
[----:B------:R-:W-:Y:S06]  /*0160*/  BRA.U !UP0, `(.L_x_0) ;  /* 0x0000002108c47547 */ /* 0x000fec000b800000 */
[----:B------:R-:W0:Y:S01]  /*0170*/  S2UR UR6, SR_CgaCtaId ;  /* 0x00000000000679c3 */ /* 0x000e220000008800 */
[----:B------:R-:W-:Y:S01]  /*0180*/  UMOV UR4, 0x400 ;  /* 0x0000040000047882 */ /* 0x000fe20000000000 */
[----:B------:R-:W-:Y:S01]  /*0190*/  CS2R R22, SRZ ;  /* 0x0000000000167805 */ /* 0x000fe2000001ff00 */
[----:B------:R-:W-:Y:S01]  /*01a0*/  UIADD3 UR5, UPT, UPT, UR4, 0x4000, URZ ;  /* 0x0000400004057890 */ /* 0x000fe2000fffe0ff */
[----:B------:R-:W-:Y:S02]  /*01b0*/  CS2R R16, SRZ ;  /* 0x0000000000107805 */ /* 0x000fe4000001ff00 */
[----:B------:R-:W-:Y:S02]  /*01c0*/  CS2R R20, SRZ ;  /* 0x0000000000147805 */ /* 0x000fe4000001ff00 */
[----:B------:R-:W-:Y:S01]  /*01d0*/  CS2R R18, SRZ ;  /* 0x0000000000127805 */ /* 0x000fe2000001ff00 */
[----:B------:R-:W-:Y:S02]  /*01e0*/  UIMAD UR11, UR14, UR7, URZ ;  /* 0x000000070e0b72a4 */ /* 0x000fe4000f8e02ff */
[----:B0-----:R-:W-:-:S02]  /*01f0*/  ULEA UR4, UR6, UR4, 0x18 ;  /* 0x0000000406047291 */ /* 0x001fc4000f8ec0ff */
[----:B------:R-:W-:-:S04]  /*0200*/  ULEA UR5, UR6, UR5, 0x18 ;  /* 0x0000000506057291 */ /* 0x000fc8000f8ec0ff */
[----:B------:R-:W-:Y:S01]  /*0210*/  LEA R2, R5, UR4, 0x9 ;  /* 0x0000000405027c11 */ /* 0x000fe2000f8e48ff */
[----:B------:R-:W-:Y:S01]  /*0220*/  UMOV UR4, URZ ;  /* 0x000000ff00047c82 */ /* 0x000fe20008000000 */
[C---:B------:R-:W-:Y:S01]  /*0230*/  LEA R4, R3.reuse, UR5, 0x9 ;  /* 0x0000000503047c11 */ /* 0x040fe2000f8e48ff */
[----:B------:R-:W-:Y:S02]  /*0240*/  UIMAD UR5, UR15, UR7, URZ ;  /* 0x000000070f0572a4 */ /* 0x000fe4000f8e02ff */
[----:B------:R-:W-:Y:S01]  /*0250*/  IMAD R2, R3, 0x10, R2 ;  /* 0x0000001003027824 */ /* 0x000fe200078e0202 */
[----:B------:R-:W-:Y:S01]  /*0260*/  LEA R4, R5, R4, 0x3 ;  /* 0x0000000405047211 */ /* 0x000fe200078e18ff */
[----:B------:R-:W-:Y:S02]  /*0270*/  IMAD R3, R3, UR15, R7 ;  /* 0x0000000f03037c24 */ /* 0x000fe4000f8e0207 */
[----:B------:R-:W-:-:S07]  /*0280*/  IMAD R5, R5, UR14, R13 ;  /* 0x0000000e05057c24 */ /* 0x000fce000f8e020d */
.L_x_14:
[----:B------:R-:W0:Y:S01]  /*0290*/  LDCU UR14, c[0x0][0x398] ;  /* 0x00007300ff0e77ac */ /* 0x000e220008000800 */
[----:B------:R-:W-:Y:S01]  /*02a0*/  VIADD R8, R13, 0x1 ;  /* 0x000000010d087836 */ /* 0x000fe20000000000 */
[----:B------:R-:W-:Y:S01]  /*02b0*/  ISETP.GE.AND P0, PT, R5, UR11, PT ;  /* 0x0000000b05007c0c */ /* 0x000fe2000bf06270 */
[----:B------:R-:W-:Y:S03]  /*02c0*/  BSSY.RECONVERGENT B0, `(.L_x_1) ;  /* 0x0000012000007945 */ /* 0x000fe60003800200 */
[----:B0-----:R-:W-:-:S13]  /*02d0*/  ISETP.GE.OR P1, PT, R8, UR14, P0 ;  /* 0x0000000e08007c0c */ /* 0x001fda0008726670 */
[----:B-12---:R-:W-:Y:S05]  /*02e0*/  @P1 BRA `(.L_x_2) ;  /* 0x0000000000181947 */ /* 0x006fea0003800000 */
[----:B------:R-:W0:Y:S02]  /*02f0*/  LDC.64 R14, c[0x0][0x380] ;  /* 0x0000e000ff0e7b82 */ /* 0x000e240000000a00 */
[----:B0-----:R-:W-:-:S05]  /*0300*/  IMAD.WIDE R14, R5, 0x8, R14 ;  /* 0x00000008050e7825 */ /* 0x001fca00078e020e */
[----:B------:R-:W2:Y:S04]  /*0310*/  LDG.E.64 R8, desc[UR12][R14.64] ;  /* 0x0000000c0e087981 */ /* 0x000ea8000c1e1b00 */
[----:B------:R-:W2:Y:S04]  /*0320*/  LDG.E.64 R10, desc[UR12][R14.64+0x8] ;  /* 0x0000080c0e0a7981 */ /* 0x000ea8000c1e1b00 */
[----:B--2---:R0:W-:Y:S01]  /*0330*/  STS.128 [R2], R8 ;  /* 0x0000000802007388 */ /* 0x0041e20000000c00 */
[----:B------:R-:W-:Y:S05]  /*0340*/  BRA `(.L_x_3) ;  /* 0x0000000000247947 */ /* 0x000fea0003800000 */
.L_x_2:
[----:B------:R-:W-:-:S13]  /*0350*/  ISETP.GE.OR P0, PT, R13, UR14, P0 ;  /* 0x0000000e0d007c0c */ /* 0x000fda0008706670 */
[----:B------:R-:W-:Y:S05]  /*0360*/  @P0 BRA `(.L_x_4) ;  /* 0x0000000000180947 */ /* 0x000fea0003800000 */
[----:B------:R-:W0:Y:S02]  /*0370*/  LDC.64 R8, c[0x0][0x380] ;  /* 0x0000e000ff087b82 */ /* 0x000e240000000a00 */
[----:B0-----:R-:W-:-:S06]  /*0380*/  IMAD.WIDE R8, R5, 0x8, R8 ;  /* 0x0000000805087825 */ /* 0x001fcc00078e0208 */
[----:B------:R-:W2:Y:S01]  /*0390*/  LDG.E.64 R8, desc[UR12][R8.64] ;  /* 0x0000000c08087981 */ /* 0x000ea2000c1e1b00 */
[----:B------:R-:W-:-:S05]  /*03a0*/  CS2R R10, SRZ ;  /* 0x00000000000a7805 */ /* 0x000fca000001ff00 */
[----:B--2---:R2:W-:Y:S01]  /*03b0*/  STS.128 [R2], R8 ;  /* 0x0000000802007388 */ /* 0x0045e20000000c00 */
[----:B------:R-:W-:Y:S05]  /*03c0*/  BRA `(.L_x_3) ;  /* 0x0000000000047947 */ /* 0x000fea0003800000 */
.L_x_4:
[----:B------:R1:W-:Y:S02]  /*03d0*/  STS.128 [R2], RZ ;  /* 0x000000ff02007388 */ /* 0x0003e40000000c00 */
.L_x_3:
[----:B------:R-:W-:Y:S05]  /*03e0*/  BSYNC.RECONVERGENT B0 ;  /* 0x0000000000007941 */ /* 0x000fea0003800200 */
.L_x_1:
[----:B------:R-:W3:Y:S01]  /*03f0*/  LDCU UR15, c[0x0][0x39c] ;  /* 0x00007380ff0f77ac */ /* 0x000ee20008000800 */
[----:B0-2---:R-:W-:Y:S01]  /*0400*/  VIADD R8, R7, 0x20 ;  /* 0x0000002007087836 */ /* 0x005fe20000000000 */
[----:B------:R-:W-:Y:S01]  /*0410*/  ISETP.GE.AND P0, PT, R3, UR5, PT ;  /* 0x0000000503007c0c */ /* 0x000fe2000bf06270 */
[----:B------:R-:W-:Y:S03]  /*0420*/  BSSY.RECONVERGENT B0, `(.L_x_5) ;  /* 0x0000014000007945 */ /* 0x000fe60003800200 */
[----:B---3--:R-:W-:-:S13]  /*0430*/  ISETP.GE.OR P1, PT, R8, UR15, P0 ;  /* 0x0000000f08007c0c */ /* 0x008fda0008726670 */
[----:B------:R-:W-:Y:S05]  /*0440*/  @P1 BRA `(.L_x_6) ;  /* 0x00000000001c1947 */ /* 0x000fea0003800000 */
[----:B------:R-:W0:Y:S02]  /*0450*/  LDC.64 R10, c[0x0][0x388] ;  /* 0x0000e200ff0a7b82 */ /* 0x000e240000000a00 */
[----:B0-----:R-:W-:-:S05]  /*0460*/  IMAD.WIDE R10, R3, 0x8, R10 ;  /* 0x00000008030a7825 */ /* 0x001fca00078e020a */
[----:B------:R-:W2:Y:S04]  /*0470*/  LDG.E.64 R8, desc[UR12][R10.64] ;  /* 0x0000000c0a087981 */ /* 0x000ea8000c1e1b00 */
[----:B------:R-:W3:Y:S04]  /*0480*/  LDG.E.64 R14, desc[UR12][R10.64+0x100] ;  /* 0x0001000c0a0e7981 */ /* 0x000ee8000c1e1b00 */
[----:B--2---:R4:W-:Y:S04]  /*0490*/  STS.64 [R4], R8 ;  /* 0x0000000804007388 */ /* 0x0049e80000000a00 */
[----:B---3--:R4:W-:Y:S01]  /*04a0*/  STS.64 [R4+0x100], R14 ;  /* 0x0001000e04007388 */ /* 0x0089e20000000a00 */
[----:B------:R-:W-:Y:S05]  /*04b0*/  BRA `(.L_x_7) ;  /* 0x0000000000287947 */ /* 0x000fea0003800000 */
.L_x_6:
[----:B------:R-:W-:-:S13]  /*04c0*/  ISETP.GE.OR P0, PT, R7, UR15, P0 ;  /* 0x0000000f07007c0c */ /* 0x000fda0008706670 */
[----:B------:R-:W-:Y:S05]  /*04d0*/  @P0 BRA `(.L_x_8) ;  /* 0x0000000000180947 */ /* 0x000fea0003800000 */
[----:B------:R-:W0:Y:S02]  /*04e0*/  LDC.64 R8, c[0x0][0x388] ;  /* 0x0000e200ff087b82 */ /* 0x000e240000000a00 */
[----:B0-----:R-:W-:-:S06]  /*04f0*/  IMAD.WIDE R8, R3, 0x8, R8 ;  /* 0x0000000803087825 */ /* 0x001fcc00078e0208 */
[----:B------:R-:W2:Y:S04]  /*0500*/  LDG.E.64 R8, desc[UR12][R8.64] ;  /* 0x0000000c08087981 */ /* 0x000ea8000c1e1b00 */
[----:B------:R0:W-:Y:S04]  /*0510*/  STS.64 [R4+0x100], RZ ;  /* 0x000100ff04007388 */ /* 0x0001e80000000a00 */
[----:B--2---:R0:W-:Y:S01]  /*0520*/  STS.64 [R4], R8 ;  /* 0x0000000804007388 */ /* 0x0041e20000000a00 */
[----:B------:R-:W-:Y:S05]  /*0530*/  BRA `(.L_x_7) ;  /* 0x0000000000087947 */ /* 0x000fea0003800000 */
.L_x_8:
[----:B------:R2:W-:Y:S04]  /*0540*/  STS.64 [R4], RZ ;  /* 0x000000ff04007388 */ /* 0x0005e80000000a00 */
[----:B------:R2:W-:Y:S02]  /*0550*/  STS.64 [R4+0x100], RZ ;  /* 0x000100ff04007388 */ /* 0x0005e40000000a00 */
.L_x_7:
[----:B------:R-:W-:Y:S05]  /*0560*/  BSYNC.RECONVERGENT B0 ;  /* 0x0000000000007941 */ /* 0x000fea0003800200 */
.L_x_5:
[----:B------:R-:W3:Y:S01]  /*0570*/  S2R R12, SR_TID.X ;  /* 0x00000000000c7919 */ /* 0x000ee20000002100 */
[----:B------:R-:W5:Y:S01]  /*0580*/  S2UR UR8, SR_CgaCtaId ;  /* 0x00000000000879c3 */ /* 0x000f620000008800 */
[----:B------:R-:W-:Y:S01]  /*0590*/  UMOV UR7, 0x400 ;  /* 0x0000040000077882 */ /* 0x000fe20000000000 */
[----:B------:R-:W-:Y:S01]  /*05a0*/  UIADD3 UR6, UPT, UPT, UR4, 0x20, URZ ;  /* 0x0000002004067890 */ /* 0x000fe2000fffe0ff */
[----:B----4-:R-:W4:Y:S01]  /*05b0*/  S2R R14, SR_TID.Y ;  /* 0x00000000000e7919 */ /* 0x010f220000002200 */
[----:B------:R-:W-:Y:S02]  /*05c0*/  UIADD3 UR9, UPT, UPT, UR7, 0x4000, URZ ;  /* 0x0000400007097890 */ /* 0x000fe4000fffe0ff */
[----:B------:R-:W-:Y:S02]  /*05d0*/  UISETP.GE.U32.AND UP1, UPT, UR4, UR6, UPT ;  /* 0x000000060400728c */ /* 0x000fe4000bf26070 */
[----:B------:R-:W-:Y:S01]  /*05e0*/  BAR.SYNC.DEFER_BLOCKING 0x0 ;  /* 0x0000000000007b1d */ /* 0x000fe20000010000 */
[----:B------:R-:W-:-:S02]  /*05f0*/  UPLOP3.LUT UP0, UPT, UPT, UPT, UPT, 0x80, 0x8 ;  /* 0x000000000008789c */ /* 0x000fc40003f0f070 */
[----:B-----5:R-:W-:Y:S02]  /*0600*/  ULEA UR9, UR8, UR9, 0x18 ;  /* 0x0000000908097291 */ /* 0x020fe4000f8ec0ff */
[----:B------:R-:W-:-:S04]  /*0610*/  ULEA UR7, UR8, UR7, 0x18 ;  /* 0x0000000708077291 */ /* 0x000fc8000f8ec0ff */
[----:B---3--:R-:W-:Y:S02]  /*0620*/  LEA R12, R12, UR9, 0x3 ;  /* 0x000000090c0c7c11 */ /* 0x008fe4000f8e18ff */
[----:B----4-:R-:W-:-:S03]  /*0630*/  LEA R14, R14, UR7, 0x4 ;  /* 0x000000070e0e7c11 */ /* 0x010fc6000f8e20ff */
[----:B------:R-:W-:Y:S01]  /*0640*/  VIADD R12, R12, 0x800 ;  /* 0x000008000c0c7836 */ /* 0x000fe20000000000 */
[----:B------:R-:W-:Y:S01]  /*0650*/  IADD3 R14, PT, PT, R14, 0x800, RZ ;  /* 0x000008000e0e7810 */ /* 0x000fe20007ffe0ff */
[----:B------:R-:W-:Y:S06]  /*0660*/  BRA.U !UP1, `(.L_x_9) ;  /* 0x0000000109f07547 */ /* 0x000fec000b800000 */
[----:B0-----:R-:W-:Y:S01]  /*0670*/  LDS.128 R8, [R14+-0x800] ;  /* 0xfff800000e087984 */ /* 0x001fe20000000c00 */
[----:B------:R-:W-:Y:S02]  /*0680*/  UIADD3 UR4, UPT, UPT, UR4, 0x8, URZ ;  /* 0x0000000804047890 */ /* 0x000fe4000fffe0ff */
[----:B------:R-:W-:Y:S01]  /*0690*/  UPLOP3.LUT UP0, UPT, UPT, UPT, UPT, 0x40, 0x4 ;  /* 0x000000000004789c */ /* 0x000fe20003f0e870 */
[----:B------:R-:W0:Y:S04]  /*06a0*/  LDS.64 R24, [R12+-0x700] ;  /* 0xfff900000c187984 */ /* 0x000e280000000a00 */
[----:B------:R-:W3:Y:S01]  /*06b0*/  LDS.64 R26, [R12+-0x800] ;  /* 0xfff800000c1a7984 */ /* 0x000ee20000000a00 */
[----:B0-----:R-:W-:Y:S02]  /*06c0*/  DFMA R20, R8, R24, R20 ;  /* 0x000000180814722b */ /* 0x001fe40000000014 */
[----:B------:R-:W-:-:S02]  /*06d0*/  DFMA R24, R24, R10, R22 ;  /* 0x0000000a1818722b */ /* 0x000fc40000000016 */
[----:B---3--:R-:W-:Y:S01]  /*06e0*/  DFMA R18, R8, R26, R18 ;  /* 0x0000001a0812722b */ /* 0x008fe20000000012 */
[----:B------:R-:W-:Y:S01]  /*06f0*/  LDS.64 R22, [R12+-0x500] ;  /* 0xfffb00000c167984 */ /* 0x000fe20000000a00 */
[----:B------:R-:W-:-:S03]  /*0700*/  DFMA R16, R26, R10, R16 ;  /* 0x0000000a1a10722b */ /* 0x000fc60000000010 */
[----:B------:R-:W0:Y:S04]  /*0710*/  LDS.128 R8, [R14+-0x600] ;  /* 0xfffa00000e087984 */ /* 0x000e280000000c00 */
[----:B------:R-:W3:Y:S01]  /*0720*/  LDS.64 R26, [R12+-0x600] ;  /* 0xfffa00000c1a7984 */ /* 0x000ee20000000a00 */
[----:B0-----:R-:W-:Y:S02]  /*0730*/  DFMA R20, R8, R22, R20 ;  /* 0x000000160814722b */ /* 0x001fe40000000014 */
[----:B------:R-:W-:Y:S02]  /*0740*/  DFMA R22, R22, R10, R24 ;  /* 0x0000000a1616722b */ /* 0x000fe40000000018 */
        /* <DEDUP_REMOVED lines=15> */
[----:B------:R-:W-:Y:S01]  /*0840*/  LDS.64 R24, [R12+0x100] ;  /* 0x000100000c187984 */ /* 0x000fe20000000a00 */
[----:B------:R-:W-:-:S03]  /*0850*/  DFMA R16, R26, R10, R16 ;  /* 0x0000000a1a10722b */ /* 0x000fc60000000010 */
[----:B------:R-:W0:Y:S04]  /*0860*/  LDS.128 R8, [R14] ;  /* 0x000000000e087984 */ /* 0x000e280000000c00 */
[----:B------:R-:W3:Y:S01]  /*0870*/  LDS.64 R26, [R12] ;  /* 0x000000000c1a7984 */ /* 0x000ee20000000a00 */
[----:B0-----:R-:W-:Y:S02]  /*0880*/  DFMA R20, R8, R24, R20 ;  /* 0x000000180814722b */ /* 0x001fe40000000014 */
[----:B------:R-:W-:Y:S02]  /*0890*/  DFMA R24, R24, R10, R22 ;  /* 0x0000000a1818722b */ /* 0x000fe40000000016 */
[----:B---3--:R-:W-:Y:S01]  /*08a0*/  DFMA R18, R8, R26, R18 ;  /* 0x0000001a0812722b */ /* 0x008fe20000000012 */
[----:B------:R-:W-:Y:S01]  /*08b0*/  LDS.64 R22, [R12+0x300] ;  /* 0x000300000c167984 */ /* 0x000fe20000000a00 */
[----:B------:R-:W-:-:S03]  /*08c0*/  DFMA R16, R26, R10, R16 ;  /* 0x0000000a1a10722b */ /* 0x000fc60000000010 */
[----:B------:R-:W0:Y:S04]  /*08d0*/  LDS.128 R8, [R14+0x200] ;  /* 0x000200000e087984 */ /* 0x000e280000000c00 */
[----:B------:R-:W3:Y:S01]  /*08e0*/  LDS.64 R26, [R12+0x200] ;  /* 0x000200000c1a7984 */ /* 0x000ee20000000a00 */
        /* <DEDUP_REMOVED lines=12> */
[----:B------:R0:W3:Y:S04]  /*09b0*/  LDS.128 R8, [R14+0x600] ;  /* 0x000600000e087984 */ /* 0x0000e80000000c00 */
[----:B------:R4:W5:Y:S01]  /*09c0*/  LDS.64 R26, [R12+0x600] ;  /* 0x000600000c1a7984 */ /* 0x0009620000000a00 */
[----:B0-----:R-:W-:Y:S01]  /*09d0*/  VIADD R14, R14, 0x1000 ;  /* 0x000010000e0e7836 */ /* 0x001fe20000000000 */
[----:B----4-:R-:W-:Y:S01]  /*09e0*/  IADD3 R12, PT, PT, R12, 0x1000, RZ ;  /* 0x000010000c0c7810 */ /* 0x010fe20007ffe0ff */
[----:B---3--:R-:W-:Y:S02]  /*09f0*/  DFMA R20, R8, R22, R20 ;  /* 0x000000160814722b */ /* 0x008fe40000000014 */
[----:B------:R-:W-:Y:S02]  /*0a00*/  DFMA R22, R22, R10, R24 ;  /* 0x0000000a1616722b */ /* 0x000fe40000000018 */
[----:B-----5:R-:W-:-:S02]  /*0a10*/  DFMA R18, R8, R26, R18 ;  /* 0x0000001a0812722b */ /* 0x020fc40000000012 */
[----:B------:R-:W-:-:S11]  /*0a20*/  DFMA R16, R26, R10, R16 ;  /* 0x0000000a1a10722b */ /* 0x000fd60000000010 */
.L_x_9:
[----:B------:R-:W-:Y:S02]  /*0a30*/  UIADD3 UR7, UPT, UPT, -UR4, UR6, URZ ;  /* 0x0000000604077290 */ /* 0x000fe4000fffe1ff */
[----:B------:R-:W-:-:S04]  /*0a40*/  UISETP.GT.U32.AND UP1, UPT, UR6, UR4, UPT ;  /* 0x000000040600728c */ /* 0x000fc8000bf24070 */
[----:B------:R-:W-:-:S09]  /*0a50*/  UISETP.LE.U32.OR UP1, UPT, UR7, 0x18, !UP1 ;  /* 0x000000180700788c */ /* 0x000fd2000cf23470 */
[----:B------:R-:W-:Y:S05]  /*0a60*/  BRA.U UP1, `(.L_x_10) ;  /* 0x0000000d019c7547 */ /* 0x000fea000b800000 */
[----:B------:R-:W-:Y:S02]  /*0a70*/  UIADD3 UR7, UPT, UPT, UR6, -0x18, URZ ;  /* 0xffffffe806077890 */ /* 0x000fe4000fffe0ff */
[----:B------:R-:W-:-:S11]  /*0a80*/  UPLOP3.LUT UP0, UPT, UPT, UPT, UPT, 0x40, 0x4 ;  /* 0x000000000004789c */ /* 0x000fd60003f0e870 */
.L_x_11:
[----:B0-----:R-:W-:Y:S01]  /*0a90*/  LDS.128 R8, [R14+-0x800] ;  /* 0xfff800000e087984 */ /* 0x001fe20000000c00 */
[----:B------:R-:W-:-:S03]  /*0aa0*/  UIADD3 UR4, UPT, UPT, UR4, 0x20, URZ ;  /* 0x0000002004047890 */ /* 0x000fc6000fffe0ff */
[----:B------:R-:W0:Y:S01]  /*0ab0*/  LDS.64 R24, [R12+-0x700] ;  /* 0xfff900000c187984 */ /* 0x000e220000000a00 */
[----:B------:R-:W-:-:S03]  /*0ac0*/  UISETP.GE.U32.AND UP1, UPT, UR4, UR7, UPT ;  /* 0x000000070400728c */ /* 0x000fc6000bf26070 */
        /* <DEDUP_REMOVED lines=218> */
[----:B0-----:R-:W-:Y:S02]  /*1870*/  VIADD R14, R14, 0x4000 ;  /* 0x000040000e0e7836 */ /* 0x001fe40000000000 */
[----:B----4-:R-:W-:Y:S01]  /*1880*/  VIADD R12, R12, 0x4000 ;  /* 0x000040000c0c7836 */ /* 0x010fe20000000000 */
[----:B---3--:R-:W-:Y:S02]  /*1890*/  DFMA R20, R8, R22, R20 ;  /* 0x000000160814722b */ /* 0x008fe40000000014 */
[----:B------:R-:W-:-:S02]  /*18a0*/  DFMA R22, R22, R10, R24 ;  /* 0x0000000a1616722b */ /* 0x000fc40000000018 */
[----:B-----5:R-:W-:Y:S02]  /*18b0*/  DFMA R18, R8, R26, R18 ;  /* 0x0000001a0812722b */ /* 0x020fe40000000012 */
[----:B------:R-:W-:Y:S01]  /*18c0*/  DFMA R16, R26, R10, R16 ;  /* 0x0000000a1a10722b */ /* 0x000fe20000000010 */
[----:B------:R-:W-:Y:S10]  /*18d0*/  BRA.U !UP1, `(.L_x_11) ;  /* 0xfffffff1096c7547 */ /* 0x000ff4000b83ffff */
.L_x_10:
[----:B------:R-:W-:Y:S02]  /*18e0*/  UIADD3 UR7, UPT, UPT, -UR4, UR6, URZ ;  /* 0x0000000604077290 */ /* 0x000fe4000fffe1ff */
[----:B------:R-:W-:-:S04]  /*18f0*/  UISETP.GT.U32.AND UP1, UPT, UR6, UR4, UPT ;  /* 0x000000040600728c */ /* 0x000fc8000bf24070 */
[----:B------:R-:W-:-:S09]  /*1900*/  UISETP.LE.U32.OR UP1, UPT, UR7, 0x8, !UP1 ;  /* 0x000000080700788c */ /* 0x000fd2000cf23470 */
[----:B------:R-:W-:Y:S05]  /*1910*/  BRA.U UP1, `(.L_x_12) ;  /* 0x0000000501d07547 */ /* 0x000fea000b800000 */
        /* <DEDUP_REMOVED lines=110> */
[----:B0-----:R-:W-:Y:S01]  /*2000*/  IADD3 R14, PT, PT, R14, 0x2000, RZ ;  /* 0x000020000e0e7810 */ /* 0x001fe20007ffe0ff */
[----:B----4-:R-:W-:Y:S01]  /*2010*/  VIADD R12, R12, 0x2000 ;  /* 0x000020000c0c7836 */ /* 0x010fe20000000000 */
[----:B---3--:R-:W-:Y:S02]  /*2020*/  DFMA R20, R8, R22, R20 ;  /* 0x000000160814722b */ /* 0x008fe40000000014 */
[----:B------:R-:W-:Y:S02]  /*2030*/  DFMA R22, R22, R10, R24 ;  /* 0x0000000a1616722b */ /* 0x000fe40000000018 */
[----:B-----5:R-:W-:-:S02]  /*2040*/  DFMA R18, R8, R26, R18 ;  /* 0x0000001a0812722b */ /* 0x020fc40000000012 */
[----:B------:R-:W-:-:S11]  /*2050*/  DFMA R16, R26, R10, R16 ;  /* 0x0000000a1a10722b */ /* 0x000fd60000000010 */
.L_x_12:
[----:B------:R-:W-:-:S09]  /*2060*/  UISETP.LT.U32.OR UP0, UPT, UR4, UR6, UP0 ;  /* 0x000000060400728c */ /* 0x000fd20008701470 */
[----:B------:R-:W-:Y:S05]  /*2070*/  BRA.U !UP0, `(.L_x_13) ;  /* 0x0000000108e07547 */ /* 0x000fea000b800000 */
[----:B------:R-:W-:Y:S04]  /*2080*/  LDS.64 R26, [R12+-0x800] ;  /* 0xfff800000c1a7984 */ /* 0x000fe80000000a00 */
[----:B0-----:R-:W0:Y:S04]  /*2090*/  LDS.128 R8, [R14+-0x800] ;  /* 0xfff800000e087984 */ /* 0x001e280000000c00 */
        /* <DEDUP_REMOVED lines=25> */
[----:B------:R-:W-:Y:S01]  /*2230*/  LDS.64 R26, [R12] ;  /* 0x000000000c1a7984 */ /* 0x000fe20000000a00 */
[----:B------:R-:W-:-:S03]  /*2240*/  DFMA R24, R24, R10, R22 ;  /* 0x0000000a1818722b */ /* 0x000fc60000000016 */
[----:B------:R-:W0:Y:S04]  /*2250*/  LDS.128 R8, [R14] ;  /* 0x000000000e087984 */ /* 0x000e280000000c00 */
        /* <DEDUP_REMOVED lines=24> */
[----:B---3--:R-:W-:Y:S02]  /*23e0*/  DFMA R20, R8, R24, R20 ;  /* 0x000000180814722b */ /* 0x008fe40000000014 */
[----:B------:R-:W-:-:S11]  /*23f0*/  DFMA R22, R24, R10, R22 ;  /* 0x0000000a1816722b */ /* 0x000fd60000000016 */
.L_x_13:
[----:B------:R-:W3:Y:S01]  /*2400*/  LDCU UR4, c[0x0][0x3a0] ;  /* 0x00007400ff0477ac */ /* 0x000ee20008000800 */
[----:B0-----:R-:W0:Y:S01]  /*2410*/  LDC R8, c[0x0][0x364] ;  /* 0x0000d900ff087b82 */ /* 0x001e220000000800 */
[----:B---3--:R-:W-:-:S03]  /*2420*/  UISETP.GE.AND UP0, UPT, UR6, UR4, UPT ;  /* 0x000000040600728c */ /* 0x008fc6000bf06270 */
[----:B------:R-:W-:Y:S01]  /*2430*/  UMOV UR4, UR6 ;  /* 0x0000000600047c82 */ /* 0x000fe20008000000 */
[C---:B0-----:R-:W-:Y:S02]  /*2440*/  IMAD R5, R8.reuse, UR14, R5 ;  /* 0x0000000e08057c24 */ /* 0x041fe4000f8e0205 */
[----:B------:R-:W-:Y:S01]  /*2450*/  IMAD R3, R8, UR15, R3 ;  /* 0x0000000f08037c24 */ /* 0x000fe2000f8e0203 */
[----:B------:R-:W-:Y:S06]  /*2460*/  BAR.SYNC.DEFER_BLOCKING 0x0 ;  /* 0x0000000000007b1d */ /* 0x000fec0000010000 */
[----:B------:R-:W-:Y:S05]  /*2470*/  BRA.U !UP0, `(.L_x_14) ;  /* 0xffffffdd08847547 */ /* 0x000fea000b83ffff */
.L_x_0:
[----:B-1----:R-:W-:Y:S01]  /*2480*/  VIADD R2, R0, UR15 ;  /* 0x0000000f00027c36 */ /* 0x002fe20008000000 */
[----:B------:R-:W-:Y:S01]  /*2490*/  IADD3 R7, PT, PT, R6, 0x20, RZ ;  /* 0x0000002006077810 */ /* 0x000fe20007ffe0ff */
[----:B------:R-:W-:-:S03]  /*24a0*/  IMAD.U32 R5, RZ, RZ, UR15 ;  /* 0x0000000fff057e24 */ /* 0x000fc6000f8e00ff */
[----:B------:R-:W-:-:S04]  /*24b0*/  ISETP.GE.AND P0, PT, R2, UR10, PT ;  /* 0x0000000a02007c0c */ /* 0x000fc8000bf06270 */
[----:B------:R-:W-:-:S13]  /*24c0*/  ISETP.GE.U32.OR P1, PT, R7, UR15, P0 ;  /* 0x0000000f07007c0c */ /* 0x000fda0008726470 */
[----:B------:R-:W0:Y:S02]  /*24d0*/  @!P1 LDC.64 R2, c[0x0][0x390] ;  /* 0x0000e400ff029b82 */ /* 0x000e240000000a00 */
[----:B0-----:R-:W-:-:S05]  /*24e0*/  @!P1 IMAD.WIDE R2, R0, 0x8, R2 ;  /* 0x0000000800029825 */ /* 0x001fca00078e0202 */
[----:B------:R0:W-:Y:S01]  /*24f0*/  @!P1 STG.E.64 desc[UR12][R2.64], R18 ;  /* 0x0000001202009986 */ /* 0x0001e2000c101b0c */
[----:B--2---:R-:W-:-:S03]  /*2500*/  @!P1 IMAD.WIDE R4, R5, 0x8, R2 ;  /* 0x0000000805049825 */ /* 0x004fc600078e0202 */
[----:B------:R0:W-:Y:S04]  /*2510*/  @!P1 STG.E.64 desc[UR12][R2.64+0x100], R20 ;  /* 0x0001001402009986 */ /* 0x0001e8000c101b0c */
[----:B------:R0:W-:Y:S04]  /*2520*/  @!P1 STG.E.64 desc[UR12][R4.64+0x100], R22 ;  /* 0x0001001604009986 */ /* 0x0001e8000c101b0c */
[----:B------:R0:W-:Y:S01]  /*2530*/  @!P1 STG.E.64 desc[UR12][R4.64], R16 ;  /* 0x0000001004009986 */ /* 0x0001e2000c101b0c */
[----:B------:R-:W-:Y:S05]  /*2540*/  @!P1 EXIT ;  /* 0x000000000000994d */ /* 0x000fea0003800000 */
[----:B------:R-:W-:-:S04]  /*2550*/  ISETP.GE.AND P1, PT, R0, UR10, PT ;  /* 0x0000000a00007c0c */ /* 0x000fc8000bf26270 */
[----:B------:R-:W-:-:S13]  /*2560*/  ISETP.GE.U32.OR P2, PT, R7, UR15, P1 ;  /* 0x0000000f07007c0c */ /* 0x000fda0008f46470 */
[----:B0-----:R-:W0:Y:S02]  /*2570*/  @!P2 LDC.64 R2, c[0x0][0x390] ;  /* 0x0000e400ff02ab82 */ /* 0x001e240000000a00 */
[----:B0-----:R-:W-:-:S05]  /*2580*/  @!P2 IMAD.WIDE R2, R0, 0x8, R2 ;  /* 0x000000080002a825 */ /* 0x001fca00078e0202 */
[----:B------:R0:W-:Y:S04]  /*2590*/  @!P2 STG.E.64 desc[UR12][R2.64+0x100], R20 ;  /* 0x000100140200a986 */ /* 0x0001e8000c101b0c */
[----:B------:R0:W-:Y:S01]  /*25a0*/  @!P2 STG.E.64 desc[UR12][R2.64], R18 ;  /* 0x000000120200a986 */ /* 0x0001e2000c101b0c */
[----:B------:R-:W-:Y:S05]  /*25b0*/  @!P2 EXIT ;  /* 0x000000000000a94d */ /* 0x000fea0003800000 */
[----:B------:R-:W-:Y:S02]  /*25c0*/  ISETP.GE.U32.OR P0, PT, R6, UR15, P0 ;  /* 0x0000000f06007c0c */ /* 0x000fe40008706470 */
[----:B------:R-:W-:-:S11]  /*25d0*/  MOV R5, UR15 ;  /* 0x0000000f00057c02 */ /* 0x000fd60008000f00 */
[----:B0-----:R-:W0:Y:S02]  /*25e0*/  @!P0 LDC.64 R2, c[0x0][0x390] ;  /* 0x0000e400ff028b82 */ /* 0x001e240000000a00 */
[----:B0-----:R-:W-:-:S05]  /*25f0*/  @!P0 IMAD.WIDE R2, R0, 0x8, R2 ;  /* 0x0000000800028825 */ /* 0x001fca00078e0202 */
[----:B------:R0:W-:Y:S01]  /*2600*/  @!P0 STG.E.64 desc[UR12][R2.64], R18 ;  /* 0x0000001202008986 */ /* 0x0001e2000c101b0c */
[----:B------:R-:W-:-:S05]  /*2610*/  @!P0 IMAD.WIDE R4, R5, 0x8, R2 ;  /* 0x0000000805048825 */ /* 0x000fca00078e0202 */
[----:B------:R0:W-:Y:S01]  /*2620*/  @!P0 STG.E.64 desc[UR12][R4.64], R16 ;  /* 0x0000001004008986 */ /* 0x0001e2000c101b0c */
[----:B------:R-:W-:Y:S05]  /*2630*/  @!P0 EXIT ;  /* 0x000000000000894d */ /* 0x000fea0003800000 */
[----:B------:R-:W-:-:S13]  /*2640*/  ISETP.GE.U32.OR P1, PT, R6, UR15, P1 ;  /* 0x0000000f06007c0c */ /* 0x000fda0008f26470 */
[----:B------:R-:W-:Y:S05]  /*2650*/  @P1 EXIT ;  /* 0x000000000000194d */ /* 0x000fea0003800000 */
[----:B0-----:R-:W0:Y:S02]  /*2660*/  LDC.64 R2, c[0x0][0x390] ;  /* 0x0000e400ff027b82 */ /* 0x001e240000000a00 */
[----:B0-----:R-:W-:-:S05]  /*2670*/  IMAD.WIDE R2, R0, 0x8, R2 ;  /* 0x0000000800027825 */ /* 0x001fca00078e0202 */
[----:B------:R-:W-:Y:S01]  /*2680*/  STG.E.64 desc[UR12][R2.64], R18 ;  /* 0x0000001202007986 */ /* 0x000fe2000c101b0c */
[----:B------:R-:W-:Y:S05]  /*2690*/  EXIT ;  /* 0x000000000000794d */ /* 0x000fea0003800000 */
.L_x_15:
[----:B------:R-:W-:-:S00]  /*26a0*/  BRA `(.L_x_15) ;  /* 0xfffffffc00fc7947 */ /* 0x000fc0000383ffff */
[----:B------:R-:W-:-:S00]  /*26b0*/  NOP ;  /* 0x0000000000007918 */ /* 0x000fc00000000000 */
        /* <DEDUP_REMOVED lines=12> */
.L_x_16:


//--------------------- .nv.shared._Z3atbPKdS0_Pdiii --------------------------
	.section	.nv.shared._Z3atbPKdS0_Pdiii,"aw",@nobits
	.sectionflags	@""
	.align	8
.nv.shared._Z3atbPKdS0_Pdiii:
	.zero		33792


//--------------------- .nv.shared.reserved.0     --------------------------
	.section	.nv.shared.reserved.0,"aw",@nobits
	.weak		__nv_reservedSMEM_offset_0_alias
	.size		__nv_reservedSMEM_offset_0_alias, 0, 64
	.other		__nv_reservedSMEM_offset_0_alias,@"STO_CUDA_RESERVED_SHARED STV_DEFAULT"
__nv_reservedSMEM_offset_0_alias:
	.zero		0
	.zero		64


//--------------------- .nv.constant0._Z3atbPKdS0_Pdiii --------------------------
	.section	.nv.constant0._Z3atbPKdS0_Pdiii,"a",@progbits
	.sectionflags	@""
	.align	4
.nv.constant0._Z3atbPKdS0_Pdiii:
	.zero		932


//--------------------- SYMBOLS --------------------------

	.type		.nv.reservedSmem.offset0,@object
	.size		.nv.reservedSmem.offset0,0x4
	.type		.nv.reservedSmem.cap,@object
	.size		.nv.reservedSmem.cap,0x4
